//
// Generated by NVIDIA NVVM Compiler
//
// Compiler Build ID: CL-36424714
// Cuda compilation tools, release 13.0, V13.0.88
// Based on NVVM 20.0.0
//

.version 9.0
.target sm_100
.address_size 64

	// .globl	_Z12euler_methodPffi

.visible .entry _Z12euler_methodPffi(
	.param .u64 .ptr .align 1 _Z12euler_methodPffi_param_0,
	.param .f32 _Z12euler_methodPffi_param_1,
	.param .u32 _Z12euler_methodPffi_param_2
)
{
	.reg .pred 	%p<14>;
	.reg .b32 	%r<25>;
	.reg .b32 	%f<76>;
	.reg .b64 	%rd<6>;

	ld.param.u64 	%rd4, [_Z12euler_methodPffi_param_0];
	ld.param.f32 	%f9, [_Z12euler_methodPffi_param_1];
	ld.param.u32 	%r7, [_Z12euler_methodPffi_param_2];
	mov.u32 	%r8, %tid.x;
	mov.u32 	%r9, %ctaid.x;
	mov.u32 	%r10, %ntid.x;
	mad.lo.s32 	%r1, %r9, %r10, %r8;
	setp.ge.s32 	%p1, %r1, %r7;
	setp.lt.s32 	%p2, %r1, 0;
	or.pred  	%p3, %p1, %p2;
	@%p3 bra 	$L__BB0_8;
	neg.s32 	%r24, %r1;
	cvta.to.global.u64 	%rd5, %rd4;
	mov.f32 	%f74, 0f00000000;
	mov.b32 	%r23, -1;
$L__BB0_2:
	add.s32 	%r23, %r23, 1;
	cvt.rn.f32.u32 	%f12, %r23;
	mul.f32 	%f2, %f9, %f12;
	abs.f32 	%f3, %f2;
	setp.eq.f32 	%p4, %f2, 0f3F800000;
	mov.f32 	%f75, 0f3F800000;
	@%p4 bra 	$L__BB0_7;
	setp.num.f32 	%p5, %f3, %f3;
	@%p5 bra 	$L__BB0_5;
	mov.f32 	%f68, 0f40000000;
	add.rn.f32 	%f75, %f2, %f68;
	bra.uni 	$L__BB0_7;
$L__BB0_5:
	setp.lt.f32 	%p6, %f3, 0f00800000;
	mul.f32 	%f13, %f3, 0f4B800000;
	selp.f32 	%f14, %f13, %f3, %p6;
	mov.b32 	%r12, %f14;
	add.s32 	%r13, %r12, -1060439283;
	and.b32  	%r14, %r13, -8388608;
	sub.s32 	%r15, %r12, %r14;
	mov.b32 	%f15, %r15;
	cvt.rn.f32.s32 	%f16, %r14;
	selp.f32 	%f17, 0fC1C00000, 0f00000000, %p6;
	fma.rn.f32 	%f18, %f16, 0f34000000, %f17;
	add.f32 	%f19, %f15, 0fBF800000;
	add.f32 	%f20, %f15, 0f3F800000;
	rcp.approx.ftz.f32 	%f21, %f20;
	add.f32 	%f22, %f19, %f19;
	mul.f32 	%f23, %f22, %f21;
	mul.f32 	%f24, %f23, %f23;
	neg.f32 	%f25, %f23;
	sub.f32 	%f26, %f19, %f23;
	add.f32 	%f27, %f26, %f26;
	fma.rn.f32 	%f28, %f25, %f19, %f27;
	mul.rn.f32 	%f29, %f21, %f28;
	fma.rn.f32 	%f30, %f24, 0f3A2C32E4, 0f3B52E7DB;
	fma.rn.f32 	%f31, %f30, %f24, 0f3C93BB73;
	fma.rn.f32 	%f32, %f31, %f24, 0f3DF6384F;
	mul.rn.f32 	%f33, %f32, %f24;
	fma.rn.f32 	%f34, %f23, 0f3FB8AA3B, %f18;
	mul.f32 	%f35, %f33, 0f40400000;
	sub.f32 	%f36, %f18, %f34;
	fma.rn.f32 	%f37, %f23, 0f3FB8AA3B, %f36;
	fma.rn.f32 	%f38, %f29, 0f3FB8AA3B, %f37;
	fma.rn.f32 	%f39, %f23, 0f32A55E34, %f38;
	fma.rn.f32 	%f40, %f35, %f29, %f39;
	fma.rn.f32 	%f41, %f33, %f23, %f40;
	add.rn.f32 	%f42, %f34, %f41;
	mov.f32 	%f43, 0f40000000;
	mul.rn.f32 	%f44, %f42, %f43;
	cvt.rni.f32.f32 	%f45, %f44;
	sub.f32 	%f46, %f44, %f45;
	neg.f32 	%f47, %f44;
	fma.rn.f32 	%f48, %f42, 0f40000000, %f47;
	neg.f32 	%f49, %f34;
	add.rn.f32 	%f50, %f42, %f49;
	neg.f32 	%f51, %f50;
	add.rn.f32 	%f52, %f41, %f51;
	fma.rn.f32 	%f53, %f52, 0f40000000, %f48;
	add.f32 	%f54, %f46, %f53;
	setp.gt.f32 	%p7, %f45, 0f00000000;
	selp.b32 	%r16, 0, -2097152000, %p7;
	setp.neu.f32 	%p8, %f2, 0f00000000;
	setp.neu.f32 	%p9, %f3, 0f7F800000;
	setp.lt.f32 	%p10, %f44, 0f00000000;
	selp.f32 	%f55, 0f00000000, 0f7F800000, %p10;
	abs.f32 	%f56, %f44;
	setp.gt.f32 	%p11, %f56, 0f43180000;
	cvt.rzi.s32.f32 	%r17, %f45;
	shl.b32 	%r18, %r17, 23;
	sub.s32 	%r19, %r18, %r16;
	mov.b32 	%f57, %r19;
	add.s32 	%r20, %r16, 2130706432;
	mov.b32 	%f58, %r20;
	fma.rn.f32 	%f59, %f54, 0f391FCB8E, 0f3AAF85ED;
	fma.rn.f32 	%f60, %f59, %f54, 0f3C1D9856;
	fma.rn.f32 	%f61, %f60, %f54, 0f3D6357BB;
	fma.rn.f32 	%f62, %f61, %f54, 0f3E75FDEC;
	fma.rn.f32 	%f63, %f62, %f54, 0f3F317218;
	fma.rn.f32 	%f64, %f63, %f54, 0f3F800000;
	mul.f32 	%f65, %f64, %f58;
	mul.f32 	%f66, %f65, %f57;
	selp.f32 	%f75, %f55, %f66, %p11;
	and.pred  	%p12, %p8, %p9;
	@%p12 bra 	$L__BB0_7;
	add.f32 	%f67, %f2, %f2;
	mov.b32 	%r21, %f67;
	and.b32  	%r22, %r21, 2147483647;
	mov.b32 	%f75, %r22;
$L__BB0_7:
	mul.f32 	%f69, %f75, 0f41100000;
	mul.f32 	%f70, %f2, 0f40800000;
	sub.f32 	%f71, %f69, %f70;
	add.f32 	%f72, %f71, 0f40A00000;
	add.f32 	%f74, %f74, %f72;
	fma.rn.f32 	%f73, %f9, %f74, 0f40800000;
	st.global.f32 	[%rd5], %f73;
	add.s32 	%r24, %r24, 1;
	add.s64 	%rd5, %rd5, 4;
	setp.ne.s32 	%p13, %r24, 1;
	@%p13 bra 	$L__BB0_2;
$L__BB0_8:
	ret;

}


// ===== COMPILED SASS (sm_100) =====

	.target	sm_100

	.elftype	@"ET_EXEC"


//--------------------- .note.nv.tkinfo           --------------------------
	.section	.note.nv.tkinfo,"",@"SHT_NOTE"
	.sectionflags	@"SHF_NOTE_NV_TKINFO"
	.tkinfo
        /*0018*/ 	.word	0x00000002
        /*0030*/ 	.string	""
        /*0030*/ 	.string	"ptxas"
        /*0030*/ 	.string	"Cuda compilation tools, release 13.0, V13.0.88"
        /*0030*/ 	.string	"Build cuda_13.0.r13.0/compiler.36424714_0"
        /*0030*/ 	.string	"-arch sm_100 -m 64 "



//--------------------- .note.nv.cuinfo           --------------------------
	.section	.note.nv.cuinfo,"",@"SHT_NOTE"
	.sectionflags	@"SHF_NOTE_NV_CUINFO"
        /*0018*/ 	.short	0x0002
        /*001a*/ 	.short	0x0064
        /*001c*/ 	.short	0x0082
	.zero		2


//--------------------- .nv.info                  --------------------------
	.section	.nv.info,"",@"SHT_CUDA_INFO"
	.align	4


	//----- nvinfo : EIATTR_REGCOUNT
	.align		4
        /*0000*/ 	.byte	0x04, 0x2f
        /*0002*/ 	.short	(.L_1 - .L_0)
	.align		4
.L_0:
        /*0004*/ 	.word	index@(_Z12euler_methodPffi)
        /*0008*/ 	.word	0x00000014


	//----- nvinfo : EIATTR_FRAME_SIZE
	.align		4
.L_1:
        /*000c*/ 	.byte	0x04, 0x11
        /*000e*/ 	.short	(.L_3 - .L_2)
	.align		4
.L_2:
        /*0010*/ 	.word	index@(_Z12euler_methodPffi)
        /*0014*/ 	.word	0x00000000


	//----- nvinfo : EIATTR_MIN_STACK_SIZE
	.align		4
.L_3:
        /*0018*/ 	.byte	0x04, 0x12
        /*001a*/ 	.short	(.L_5 - .L_4)
	.align		4
.L_4:
        /*001c*/ 	.word	index@(_Z12euler_methodPffi)
        /*0020*/ 	.word	0x00000000
.L_5:


//--------------------- .nv.compat                --------------------------
	.section	.nv.compat,"",@"SHT_CUDA_COMPAT_INFO"
	.align	4
        /*0000*/ 	.byte	0x02, 0x09, 0x00, 0x00, 0x02, 0x02, 0x01, 0x00, 0x02, 0x05, 0x05, 0x00, 0x03, 0x07, 0x01, 0x01
        /*0010*/ 	.byte	0x02, 0x03, 0x00, 0x00, 0x02, 0x06, 0x01, 0x00, 0x04, 0x0b, 0x08, 0x00, 0x01, 0x00, 0x00, 0x00
        /*0020*/ 	.byte	0x00, 0x00, 0x00, 0x00


//--------------------- .nv.info._Z12euler_methodPffi --------------------------
	.section	.nv.info._Z12euler_methodPffi,"",@"SHT_CUDA_INFO"
	.sectionflags	@""
	.align	4


	//----- nvinfo : EIATTR_CUDA_API_VERSION
	.align		4
        /*0000*/ 	.byte	0x04, 0x37
        /*0002*/ 	.short	(.L_7 - .L_6)
.L_6:
        /*0004*/ 	.word	0x00000082


	//----- nvinfo : EIATTR_KPARAM_INFO
	.align		4
.L_7:
        /*0008*/ 	.byte	0x04, 0x17
        /*000a*/ 	.short	(.L_9 - .L_8)
.L_8:
        /*000c*/ 	.word	0x00000000
        /*0010*/ 	.short	0x0002
        /*0012*/ 	.short	0x000c
        /*0014*/ 	.byte	0x00, 0xf0, 0x11, 0x00


	//----- nvinfo : EIATTR_KPARAM_INFO
	.align		4
.L_9:
        /*0018*/ 	.byte	0x04, 0x17
        /*001a*/ 	.short	(.L_11 - .L_10)
.L_10:
        /*001c*/ 	.word	0x00000000
        /*0020*/ 	.short	0x0001
        /*0022*/ 	.short	0x0008
        /*0024*/ 	.byte	0x00, 0xf0, 0x11, 0x00


	//----- nvinfo : EIATTR_KPARAM_INFO
	.align		4
.L_11:
        /*0028*/ 	.byte	0x04, 0x17
        /*002a*/ 	.short	(.L_13 - .L_12)
.L_12:
        /*002c*/ 	.word	0x00000000
        /*0030*/ 	.short	0x0000
        /*0032*/ 	.short	0x0000
        /*0034*/ 	.byte	0x00, 0xf5, 0x21, 0x00


	//----- nvinfo : EIATTR_SPARSE_MMA_MASK
	.align		4
.L_13:
        /*0038*/ 	.byte	0x03, 0x50
        /*003a*/ 	.short	0x0000


	//----- nvinfo : EIATTR_MAXREG_COUNT
	.align		4
        /*003c*/ 	.byte	0x03, 0x1b
        /*003e*/ 	.short	0x00ff


	//----- nvinfo : EIATTR_MERCURY_ISA_VERSION
	.align		4
        /*0040*/ 	.byte	0x03, 0x5f
        /*0042*/ 	.short	0x0101


	//----- nvinfo : EIATTR_VRC_CTA_INIT_COUNT
	.align		4
        /*0044*/ 	.byte	0x02, 0x4a
	.zero		1
	.zero		1


	//----- nvinfo : EIATTR_EXIT_INSTR_OFFSETS
	.align		4
        /*0048*/ 	.byte	0x04, 0x1c
        /*004a*/ 	.short	(.L_15 - .L_14)


	//   ....[0]....
.L_14:
        /*004c*/ 	.word	0x00000080


	//   ....[1]....
        /*0050*/ 	.word	0x00000670


	//----- nvinfo : EIATTR_CRS_STACK_SIZE
	.align		4
.L_15:
        /*0054*/ 	.byte	0x04, 0x1e
        /*0056*/ 	.short	(.L_17 - .L_16)
.L_16:
        /*0058*/ 	.word	0x00000000


	//----- nvinfo : EIATTR_CBANK_PARAM_SIZE
	.align		4
.L_17:
        /*005c*/ 	.byte	0x03, 0x19
        /*005e*/ 	.short	0x0010


	//----- nvinfo : EIATTR_PARAM_CBANK
	.align		4
        /*0060*/ 	.byte	0x04, 0x0a
        /*0062*/ 	.short	(.L_19 - .L_18)
	.align		4
.L_18:
        /*0064*/ 	.word	index@(.nv.constant0._Z12euler_methodPffi)
        /*0068*/ 	.short	0x0380
        /*006a*/ 	.short	0x0010


	//----- nvinfo : EIATTR_SW_WAR
	.align		4
.L_19:
        /*006c*/ 	.byte	0x04, 0x36
        /*006e*/ 	.short	(.L_21 - .L_20)
.L_20:
        /*0070*/ 	.word	0x00000008
.L_21:


//--------------------- .nv.callgraph             --------------------------
	.section	.nv.callgraph,"",@"SHT_CUDA_CALLGRAPH"
	.align	4
	.sectionentsize	8
	.align		4
        /*0000*/ 	.word	0x00000000
	.align		4
        /*0004*/ 	.word	0xffffffff
	.align		4
        /*0008*/ 	.word	0x00000000
	.align		4
        /*000c*/ 	.word	0xfffffffe
	.align		4
        /*0010*/ 	.word	0x00000000
	.align		4
        /*0014*/ 	.word	0xfffffffd
	.align		4
        /*0018*/ 	.word	0x00000000
	.align		4
        /*001c*/ 	.word	0xfffffffc


//--------------------- .text._Z12euler_methodPffi --------------------------
	.section	.text._Z12euler_methodPffi,"ax",@progbits
	.align	128
        .global         _Z12euler_methodPffi
        .type           _Z12euler_methodPffi,@function
        .size           _Z12euler_methodPffi,(.L_x_4 - _Z12euler_methodPffi)
        .other          _Z12euler_methodPffi,@"STO_CUDA_ENTRY STV_DEFAULT"
_Z12euler_methodPffi:
.text._Z12euler_methodPffi:
[----:B------:R-:W-:Y:S01]  /*0000*/  LDC R1, c[0x0][0x37c] ;  /* 0x0000df00ff017b82 */ /* 0x000fe20000000800 */
[----:B------:R-:W0:Y:S07]  /*0010*/  S2R R4, SR_TID.X ;  /* 0x0000000000047919 */ /* 0x000e2e0000002100 */
[----:B------:R-:W0:Y:S01]  /*0020*/  S2UR UR4, SR_CTAID.X ;  /* 0x00000000000479c3 */ /* 0x000e220000002500 */
[----:B------:R-:W1:Y:S07]  /*0030*/  LDCU UR5, c[0x0][0x38c] ;  /* 0x00007180ff0577ac */ /* 0x000e6e0008000800 */
[----:B------:R-:W0:Y:S02]  /*0040*/  LDC R3, c[0x0][0x360] ;  /* 0x0000d800ff037b82 */ /* 0x000e240000000800 */
[----:B0-----:R-:W-:-:S05]  /*0050*/  IMAD R4, R3, UR4, R4 ;  /* 0x0000000403047c24 */ /* 0x001fca000f8e0204 */
[----:B------:R-:W-:-:S04]  /*0060*/  ISETP.GE.AND P0, PT, R4, RZ, PT ;  /* 0x000000ff0400720c */ /* 0x000fc80003f06270 */
[----:B-1----:R-:W-:-:S13]  /*0070*/  ISETP.GE.OR P0, PT, R4, UR5, !P0 ;  /* 0x0000000504007c0c */ /* 0x002fda000c706670 */
[----:B------:R-:W-:Y:S05]  /*0080*/  @P0 EXIT ;  /* 0x000000000000094d */ /* 0x000fea0003800000 */
[----:B------:R-:W0:Y:S01]  /*0090*/  LDC R0, c[0x0][0x388] ;  /* 0x0000e200ff007b82 */ /* 0x000e220000000800 */
[----:B------:R-:W1:Y:S01]  /*00a0*/  LDCU.64 UR6, c[0x0][0x380] ;  /* 0x00007000ff0677ac */ /* 0x000e620008000a00 */
[----:B------:R-:W-:Y:S01]  /*00b0*/  HFMA2 R5, -RZ, RZ, 0, 0 ;  /* 0x00000000ff057431 */ /* 0x000fe200000001ff */
[----:B------:R-:W-:Y:S02]  /*00c0*/  IADD3 R4, PT, PT, -R4, RZ, RZ ;  /* 0x000000ff04047210 */ /* 0x000fe40007ffe1ff */
[----:B------:R-:W-:Y:S01]  /*00d0*/  MOV R15, 0xffffffff ;  /* 0xffffffff000f7802 */ /* 0x000fe20000000f00 */
[----:B------:R-:W2:Y:S01]  /*00e0*/  LDCU.64 UR4, c[0x0][0x358] ;  /* 0x00006b00ff0477ac */ /* 0x000ea20008000a00 */
[----:B-1----:R-:W-:Y:S02]  /*00f0*/  MOV R2, UR6 ;  /* 0x0000000600027c02 */ /* 0x002fe40008000f00 */
[----:B------:R-:W-:-:S07]  /*0100*/  MOV R3, UR7 ;  /* 0x0000000700037c02 */ /* 0x000fce0008000f00 */
.L_x_2:
[----:B------:R-:W-:Y:S01]  /*0110*/  IADD3 R15, PT, PT, R15, 0x1, RZ ;  /* 0x000000010f0f7810 */ /* 0x000fe20007ffe0ff */
[----:B------:R-:W-:Y:S01]  /*0120*/  BSSY.RECONVERGENT B0, `(.L_x_0) ;  /* 0x0000048000007945 */ /* 0x000fe20003800200 */
[----:B-1----:R-:W-:Y:S02]  /*0130*/  MOV R9, 0x3f800000 ;  /* 0x3f80000000097802 */ /* 0x002fe40000000f00 */
[----:B------:R-:W-:-:S05]  /*0140*/  I2FP.F32.U32 R7, R15 ;  /* 0x0000000f00077245 */ /* 0x000fca0000201000 */
[----:B0-----:R-:W-:-:S04]  /*0150*/  FMUL R7, R7, R0 ;  /* 0x0000000007077220 */ /* 0x001fc80000400000 */
[C---:B------:R-:W-:Y:S01]  /*0160*/  FMUL R6, R7.reuse, 4 ;  /* 0x4080000007067820 */ /* 0x040fe20000400000 */
[----:B------:R-:W-:-:S13]  /*0170*/  FSETP.NEU.AND P0, PT, R7, 1, PT ;  /* 0x3f8000000700780b */ /* 0x000fda0003f0d000 */
[----:B------:R-:W-:Y:S05]  /*0180*/  @!P0 BRA `(.L_x_1) ;  /* 0x0000000400048947 */ /* 0x000fea0003800000 */
[----:B------:R-:W-:-:S13]  /*0190*/  FSETP.NAN.AND P0, PT, |R7|, |R7|, PT ;  /* 0x400000070700720b */ /* 0x000fda0003f08200 */
[----:B------:R-:W-:Y:S01]  /*01a0*/  @P0 FADD R9, R7, 2 ;  /* 0x4000000007090421 */ /* 0x000fe20000000000 */
[----:B------:R-:W-:Y:S06]  /*01b0*/  @P0 BRA `(.L_x_1) ;  /* 0x0000000000f80947 */ /* 0x000fec0003800000 */
[C---:B------:R-:W-:Y:S01]  /*01c0*/  FMUL R8, |R7|.reuse, 16777216 ;  /* 0x4b80000007087820 */ /* 0x040fe20000400200 */
[----:B------:R-:W-:Y:S01]  /*01d0*/  FSETP.GEU.AND P0, PT, |R7|, 1.175494350822287508e-38, PT ;  /* 0x008000000700780b */ /* 0x000fe20003f0e200 */
[----:B------:R-:W-:-:S03]  /*01e0*/  HFMA2 R17, -RZ, RZ, 0.771484375, 0.21533203125 ;  /* 0x3a2c32e4ff117431 */ /* 0x000fc600000001ff */
[----:B------:R-:W-:Y:S02]  /*01f0*/  FSEL R8, R8, |R7|, !P0 ;  /* 0x4000000708087208 */ /* 0x000fe40004000000 */
[----:B------:R-:W-:Y:S02]  /*0200*/  FSEL R10, RZ, -24, P0 ;  /* 0xc1c00000ff0a7808 */ /* 0x000fe40000000000 */
[----:B------:R-:W-:Y:S02]  /*0210*/  IADD3 R9, PT, PT, R8, -0x3f3504f3, RZ ;  /* 0xc0cafb0d08097810 */ /* 0x000fe40007ffe0ff */
[----:B------:R-:W-:Y:S02]  /*0220*/  FSETP.NEU.AND P0, PT, |R7|, +INF , PT ;  /* 0x7f8000000700780b */ /* 0x000fe40003f0d200 */
[----:B------:R-:W-:Y:S02]  /*0230*/  LOP3.LUT R9, R9, 0xff800000, RZ, 0xc0, !PT ;  /* 0xff80000009097812 */ /* 0x000fe400078ec0ff */
[----:B------:R-:W-:-:S02]  /*0240*/  FSETP.NEU.AND P0, PT, R7, RZ, P0 ;  /* 0x000000ff0700720b */ /* 0x000fc4000070d000 */
[-C--:B------:R-:W-:Y:S02]  /*0250*/  IADD3 R8, PT, PT, R8, -R9.reuse, RZ ;  /* 0x8000000908087210 */ /* 0x080fe40007ffe0ff */
[----:B------:R-:W-:-:S03]  /*0260*/  I2FP.F32.S32 R9, R9 ;  /* 0x0000000900097245 */ /* 0x000fc60000201400 */
[C---:B------:R-:W-:Y:S01]  /*0270*/  FADD R12, R8.reuse, 1 ;  /* 0x3f800000080c7421 */ /* 0x040fe20000000000 */
[----:B------:R-:W-:-:S04]  /*0280*/  FADD R13, R8, -1 ;  /* 0xbf800000080d7421 */ /* 0x000fc80000000000 */
[----:B------:R-:W-:Y:S01]  /*0290*/  FADD R11, R13, R13 ;  /* 0x0000000d0d0b7221 */ /* 0x000fe20000000000 */
[----:B------:R-:W0:Y:S01]  /*02a0*/  MUFU.RCP R12, R12 ;  /* 0x0000000c000c7308 */ /* 0x000e220000001000 */
[----:B------:R-:W-:Y:S02]  /*02b0*/  @!P0 FADD R7, R7, R7 ;  /* 0x0000000707078221 */ /* 0x000fe40000000000 */
[----:B0-----:R-:W-:Y:S01]  /*02c0*/  FMUL R8, R12, R11 ;  /* 0x0000000b0c087220 */ /* 0x001fe20000400000 */
[----:B------:R-:W-:-:S03]  /*02d0*/  FFMA R11, R9, 1.1920928955078125e-07, R10 ;  /* 0x34000000090b7823 */ /* 0x000fc6000000000a */
[----:B------:R-:W-:Y:S01]  /*02e0*/  FADD R14, R13, -R8 ;  /* 0x800000080d0e7221 */ /* 0x000fe20000000000 */
[CC--:B------:R-:W-:Y:S01]  /*02f0*/  FMUL R10, R8.reuse, R8.reuse ;  /* 0x00000008080a7220 */ /* 0x0c0fe20000400000 */
[----:B------:R-:W-:Y:S02]  /*0300*/  FFMA R9, R8, 1.4426950216293334961, R11 ;  /* 0x3fb8aa3b08097823 */ /* 0x000fe4000000000b */
[----:B------:R-:W-:Y:S01]  /*0310*/  FADD R14, R14, R14 ;  /* 0x0000000e0e0e7221 */ /* 0x000fe20000000000 */
[C---:B------:R-:W-:Y:S01]  /*0320*/  FFMA R17, R10.reuse, R17, 0.0032181653659790754318 ;  /* 0x3b52e7db0a117423 */ /* 0x040fe20000000011 */
[----:B------:R-:W-:Y:S02]  /*0330*/  FADD R11, R11, -R9 ;  /* 0x800000090b0b7221 */ /* 0x000fe40000000000 */
[----:B------:R-:W-:Y:S01]  /*0340*/  FFMA R13, R13, -R8, R14 ;  /* 0x800000080d0d7223 */ /* 0x000fe2000000000e */
[----:B------:R-:W-:Y:S01]  /*0350*/  FFMA R17, R10, R17, 0.018033718690276145935 ;  /* 0x3c93bb730a117423 */ /* 0x000fe20000000011 */
[----:B------:R-:W-:-:S02]  /*0360*/  FFMA R14, R8, 1.4426950216293334961, R11 ;  /* 0x3fb8aa3b080e7823 */ /* 0x000fc4000000000b */
[----:B------:R-:W-:Y:S01]  /*0370*/  FMUL R13, R12, R13 ;  /* 0x0000000d0c0d7220 */ /* 0x000fe20000400000 */
[----:B------:R-:W-:-:S03]  /*0380*/  FFMA R17, R10, R17, 0.12022458761930465698 ;  /* 0x3df6384f0a117423 */ /* 0x000fc60000000011 */
[----:B------:R-:W-:Y:S01]  /*0390*/  FFMA R11, R13, 1.4426950216293334961, R14 ;  /* 0x3fb8aa3b0d0b7823 */ /* 0x000fe2000000000e */
[----:B------:R-:W-:-:S03]  /*03a0*/  FMUL R17, R10, R17 ;  /* 0x000000110a117220 */ /* 0x000fc60000400000 */
[----:B------:R-:W-:Y:S01]  /*03b0*/  FFMA R12, R8, 1.9251366722983220825e-08, R11 ;  /* 0x32a55e34080c7823 */ /* 0x000fe2000000000b */
[----:B------:R-:W-:-:S04]  /*03c0*/  FMUL R10, R17, 3 ;  /* 0x40400000110a7820 */ /* 0x000fc80000400000 */
[----:B------:R-:W-:Y:S01]  /*03d0*/  FFMA R10, R13, R10, R12 ;  /* 0x0000000a0d0a7223 */ /* 0x000fe2000000000c */
[----:B------:R-:W-:-:S03]  /*03e0*/  MOV R13, 0x391fcb8e ;  /* 0x391fcb8e000d7802 */ /* 0x000fc60000000f00 */
[----:B------:R-:W-:-:S04]  /*03f0*/  FFMA R10, R8, R17, R10 ;  /* 0x00000011080a7223 */ /* 0x000fc8000000000a */
[----:B------:R-:W-:-:S04]  /*0400*/  FADD R8, R9, R10 ;  /* 0x0000000a09087221 */ /* 0x000fc80000000000 */
[----:B------:R-:W-:Y:S01]  /*0410*/  FMUL R11, R8, 2 ;  /* 0x40000000080b7820 */ /* 0x000fe20000400000 */
[----:B------:R-:W-:-:S03]  /*0420*/  FADD R9, -R9, R8 ;  /* 0x0000000809097221 */ /* 0x000fc60000000100 */
[----:B------:R-:W0:Y:S01]  /*0430*/  FRND R12, R11 ;  /* 0x0000000b000c7307 */ /* 0x000e220000201000 */
[----:B------:R-:W-:Y:S01]  /*0440*/  FADD R9, R10, -R9 ;  /* 0x800000090a097221 */ /* 0x000fe20000000000 */
[----:B------:R-:W-:Y:S01]  /*0450*/  FFMA R8, R8, 2, -R11 ;  /* 0x4000000008087823 */ /* 0x000fe2000000080b */
[----:B------:R-:W-:-:S03]  /*0460*/  FSETP.GT.AND P2, PT, |R11|, 152, PT ;  /* 0x431800000b00780b */ /* 0x000fc60003f44200 */
[----:B------:R-:W-:Y:S02]  /*0470*/  FFMA R9, R9, 2, R8 ;  /* 0x4000000009097823 */ /* 0x000fe40000000008 */
[----:B------:R-:W1:Y:S01]  /*0480*/  F2I.NTZ R10, R11 ;  /* 0x0000000b000a7305 */ /* 0x000e620000203100 */
[----:B0-----:R-:W-:Y:S01]  /*0490*/  FADD R8, R11, -R12 ;  /* 0x8000000c0b087221 */ /* 0x001fe20000000000 */
[----:B------:R-:W-:-:S03]  /*04a0*/  FSETP.GT.AND P1, PT, R12, RZ, PT ;  /* 0x000000ff0c00720b */ /* 0x000fc60003f24000 */
[----:B------:R-:W-:-:S04]  /*04b0*/  FADD R8, R8, R9 ;  /* 0x0000000908087221 */ /* 0x000fc80000000000 */
[----:B------:R-:W-:-:S04]  /*04c0*/  FFMA R9, R8, R13, 0.0013391353422775864601 ;  /* 0x3aaf85ed08097423 */ /* 0x000fc8000000000d */
[----:B------:R-:W-:-:S04]  /*04d0*/  FFMA R9, R8, R9, 0.0096188392490148544312 ;  /* 0x3c1d985608097423 */ /* 0x000fc80000000009 */
[----:B------:R-:W-:-:S04]  /*04e0*/  FFMA R9, R8, R9, 0.055503588169813156128 ;  /* 0x3d6357bb08097423 */ /* 0x000fc80000000009 */
[C---:B------:R-:W-:Y:S01]  /*04f0*/  FFMA R13, R8.reuse, R9, 0.24022644758224487305 ;  /* 0x3e75fdec080d7423 */ /* 0x040fe20000000009 */
[----:B------:R-:W-:Y:S02]  /*0500*/  SEL R9, RZ, 0x83000000, P1 ;  /* 0x83000000ff097807 */ /* 0x000fe40000800000 */
[----:B------:R-:W-:Y:S01]  /*0510*/  FSETP.GEU.AND P1, PT, R11, RZ, PT ;  /* 0x000000ff0b00720b */ /* 0x000fe20003f2e000 */
[----:B------:R-:W-:Y:S01]  /*0520*/  FFMA R13, R8, R13, 0.69314718246459960938 ;  /* 0x3f317218080d7423 */ /* 0x000fe2000000000d */
[----:B------:R-:W-:Y:S02]  /*0530*/  IADD3 R12, PT, PT, R9, 0x7f000000, RZ ;  /* 0x7f000000090c7810 */ /* 0x000fe40007ffe0ff */
[----:B-1----:R-:W-:Y:S01]  /*0540*/  LEA R10, R10, -R9, 0x17 ;  /* 0x800000090a0a7211 */ /* 0x002fe200078eb8ff */
[----:B------:R-:W-:Y:S01]  /*0550*/  FFMA R13, R8, R13, 1 ;  /* 0x3f800000080d7423 */ /* 0x000fe2000000000d */
[----:B------:R-:W-:-:S03]  /*0560*/  FSEL R9, RZ, +INF , !P1 ;  /* 0x7f800000ff097808 */ /* 0x000fc60004800000 */
[----:B------:R-:W-:-:S04]  /*0570*/  FMUL R13, R12, R13 ;  /* 0x0000000d0c0d7220 */ /* 0x000fc80000400000 */
[----:B------:R-:W-:Y:S01]  /*0580*/  @!P2 FMUL R9, R10, R13 ;  /* 0x0000000d0a09a220 */ /* 0x000fe20000400000 */
[----:B------:R-:W-:-:S07]  /*0590*/  @!P0 LOP3.LUT R9, R7, 0x7fffffff, RZ, 0xc0, !PT ;  /* 0x7fffffff07098812 */ /* 0x000fce00078ec0ff */
.L_x_1:
[----:B--2---:R-:W-:Y:S05]  /*05a0*/  BSYNC.RECONVERGENT B0 ;  /* 0x0000000000007941 */ /* 0x004fea0003800200 */
.L_x_0:
[----:B------:R-:W-:Y:S01]  /*05b0*/  FFMA R6, R9, 9, -R6 ;  /* 0x4110000009067823 */ /* 0x000fe20000000806 */
[----:B------:R-:W-:Y:S02]  /*05c0*/  MOV R7, R3 ;  /* 0x0000000300077202 */ /* 0x000fe40000000f00 */
[----:B------:R-:W-:Y:S01]  /*05d0*/  IADD3 R4, PT, PT, R4, 0x1, RZ ;  /* 0x0000000104047810 */ /* 0x000fe20007ffe0ff */
[----:B------:R-:W-:-:S03]  /*05e0*/  FADD R6, R6, 5 ;  /* 0x40a0000006067421 */ /* 0x000fc60000000000 */
[----:B------:R-:W-:Y:S01]  /*05f0*/  ISETP.NE.AND P0, PT, R4, 0x1, PT ;  /* 0x000000010400780c */ /* 0x000fe20003f05270 */
[----:B------:R-:W-:Y:S01]  /*0600*/  FADD R5, R6, R5 ;  /* 0x0000000506057221 */ /* 0x000fe20000000000 */
[----:B------:R-:W-:Y:S02]  /*0610*/  MOV R6, R2 ;  /* 0x0000000200067202 */ /* 0x000fe40000000f00 */
[----:B------:R-:W-:Y:S01]  /*0620*/  IADD3 R2, P1, PT, R2, 0x4, RZ ;  /* 0x0000000402027810 */ /* 0x000fe20007f3e0ff */
[----:B------:R-:W-:-:S03]  /*0630*/  FFMA R9, R5, R0, 4 ;  /* 0x4080000005097423 */ /* 0x000fc60000000000 */
[----:B------:R-:W-:Y:S02]  /*0640*/  IADD3.X R3, PT, PT, RZ, R3, RZ, P1, !PT ;  /* 0x00000003ff037210 */ /* 0x000fe40000ffe4ff */
[----:B------:R1:W-:Y:S03]  /*0650*/  STG.E desc[UR4][R6.64], R9 ;  /* 0x0000000906007986 */ /* 0x0003e6000c101904 */
[----:B------:R-:W-:Y:S05]  /*0660*/  @P0 BRA `(.L_x_2) ;  /* 0xfffffff800a80947 */ /* 0x000fea000383ffff */
[----:B------:R-:W-:Y:S05]  /*0670*/  EXIT ;  /* 0x000000000000794d */ /* 0x000fea0003800000 */
.L_x_3:
[----:B------:R-:W-:-:S00]  /*0680*/  BRA `(.L_x_3) ;  /* 0xfffffffc00fc7947 */ /* 0x000fc0000383ffff */
[----:B------:R-:W-:-:S00]  /*0690*/  NOP ;  /* 0x0000000000007918 */ /* 0x000fc00000000000 */
        /* <DEDUP_REMOVED lines=14> */
.L_x_4:


//--------------------- .nv.shared.reserved.0     --------------------------
	.section	.nv.shared.reserved.0,"aw",@nobits
	.weak		__nv_reservedSMEM_offset_0_alias
	.size		__nv_reservedSMEM_offset_0_alias, 0, 64
	.other		__nv_reservedSMEM_offset_0_alias,@"STO_CUDA_RESERVED_SHARED STV_DEFAULT"
__nv_reservedSMEM_offset_0_alias:
	.zero		0
	.zero		64


//--------------------- .nv.constant0._Z12euler_methodPffi --------------------------
	.section	.nv.constant0._Z12euler_methodPffi,"a",@progbits
	.sectionflags	@""
	.align	4
.nv.constant0._Z12euler_methodPffi:
	.zero		912


//--------------------- SYMBOLS --------------------------

	.type		.nv.reservedSmem.offset0,@object
	.size		.nv.reservedSmem.offset0,0x4
